//
// Generated by NVIDIA NVVM Compiler
//
// Compiler Build ID: CL-36424714
// Cuda compilation tools, release 13.0, V13.0.88
// Based on NVVM 20.0.0
//

.version 9.0
.target sm_100
.address_size 64

	// .globl	_Z17generate_partialsPiS_S_
// _ZZ17generate_partialsPiS_S_E2XY has been demoted
// _ZZ12add_partialsPiE2PS has been demoted

.visible .entry _Z17generate_partialsPiS_S_(
	.param .u64 .ptr .align 1 _Z17generate_partialsPiS_S__param_0,
	.param .u64 .ptr .align 1 _Z17generate_partialsPiS_S__param_1,
	.param .u64 .ptr .align 1 _Z17generate_partialsPiS_S__param_2
)
{
	.reg .pred 	%p<6>;
	.reg .b32 	%r<23>;
	.reg .b64 	%rd<13>;
	// demoted variable
	.shared .align 4 .b8 _ZZ17generate_partialsPiS_S_E2XY[4096];
	ld.param.u64 	%rd1, [_Z17generate_partialsPiS_S__param_0];
	ld.param.u64 	%rd2, [_Z17generate_partialsPiS_S__param_1];
	ld.param.u64 	%rd3, [_Z17generate_partialsPiS_S__param_2];
	mov.u32 	%r1, %ctaid.x;
	mov.u32 	%r2, %ntid.x;
	mov.u32 	%r3, %tid.x;
	mad.lo.s32 	%r4, %r1, %r2, %r3;
	setp.gt.s32 	%p1, %r4, 134217727;
	shl.b32 	%r8, %r3, 2;
	mov.u32 	%r9, _ZZ17generate_partialsPiS_S_E2XY;
	add.s32 	%r5, %r9, %r8;
	@%p1 bra 	$L__BB0_2;
	cvta.to.global.u64 	%rd4, %rd1;
	mul.wide.s32 	%rd5, %r4, 4;
	add.s64 	%rd6, %rd4, %rd5;
	ld.global.u32 	%r10, [%rd6];
	st.shared.u32 	[%r5], %r10;
$L__BB0_2:
	setp.eq.s32 	%p2, %r3, 0;
	@%p2 bra 	$L__BB0_5;
	mov.b32 	%r22, 1;
$L__BB0_4:
	bar.sync 	0;
	sub.s32 	%r12, %r3, %r22;
	shl.b32 	%r13, %r12, 2;
	add.s32 	%r15, %r9, %r13;
	ld.shared.u32 	%r16, [%r15];
	bar.sync 	0;
	ld.shared.u32 	%r17, [%r5];
	add.s32 	%r18, %r17, %r16;
	st.shared.u32 	[%r5], %r18;
	shl.b32 	%r22, %r22, 1;
	setp.le.u32 	%p3, %r22, %r3;
	@%p3 bra 	$L__BB0_4;
$L__BB0_5:
	setp.gt.s32 	%p4, %r4, 134217727;
	bar.sync 	0;
	@%p4 bra 	$L__BB0_7;
	ld.shared.u32 	%r19, [%r5];
	cvta.to.global.u64 	%rd7, %rd2;
	mul.wide.s32 	%rd8, %r4, 4;
	add.s64 	%rd9, %rd7, %rd8;
	st.global.u32 	[%rd9], %r19;
$L__BB0_7:
	add.s32 	%r20, %r2, -1;
	setp.ne.s32 	%p5, %r3, %r20;
	@%p5 bra 	$L__BB0_9;
	ld.shared.u32 	%r21, [%r5];
	cvta.to.global.u64 	%rd10, %rd3;
	mul.wide.u32 	%rd11, %r1, 4;
	add.s64 	%rd12, %rd10, %rd11;
	st.global.u32 	[%rd12], %r21;
$L__BB0_9:
	ret;

}
	// .globl	_Z12add_partialsPi
.visible .entry _Z12add_partialsPi(
	.param .u64 .ptr .align 1 _Z12add_partialsPi_param_0
)
{
	.reg .pred 	%p<5>;
	.reg .b32 	%r<21>;
	.reg .b64 	%rd<5>;
	// demoted variable
	.shared .align 4 .b8 _ZZ12add_partialsPiE2PS[4096];
	ld.param.u64 	%rd2, [_Z12add_partialsPi_param_0];
	cvta.to.global.u64 	%rd3, %rd2;
	mov.u32 	%r6, %ctaid.x;
	mov.u32 	%r7, %ntid.x;
	mov.u32 	%r1, %tid.x;
	mad.lo.s32 	%r2, %r6, %r7, %r1;
	setp.gt.s32 	%p1, %r2, 65535;
	mul.wide.s32 	%rd4, %r2, 4;
	add.s64 	%rd1, %rd3, %rd4;
	shl.b32 	%r8, %r1, 2;
	mov.u32 	%r9, _ZZ12add_partialsPiE2PS;
	add.s32 	%r3, %r9, %r8;
	@%p1 bra 	$L__BB1_2;
	ld.global.u32 	%r10, [%rd1];
	st.shared.u32 	[%r3], %r10;
$L__BB1_2:
	setp.eq.s32 	%p2, %r1, 0;
	@%p2 bra 	$L__BB1_5;
	mov.b32 	%r20, 1;
$L__BB1_4:
	bar.sync 	0;
	sub.s32 	%r12, %r1, %r20;
	shl.b32 	%r13, %r12, 2;
	add.s32 	%r15, %r9, %r13;
	ld.shared.u32 	%r16, [%r15];
	bar.sync 	0;
	ld.shared.u32 	%r17, [%r3];
	add.s32 	%r18, %r17, %r16;
	st.shared.u32 	[%r3], %r18;
	shl.b32 	%r20, %r20, 1;
	setp.le.u32 	%p3, %r20, %r1;
	@%p3 bra 	$L__BB1_4;
$L__BB1_5:
	setp.gt.s32 	%p4, %r2, 65535;
	bar.sync 	0;
	@%p4 bra 	$L__BB1_7;
	ld.shared.u32 	%r19, [%r3];
	st.global.u32 	[%rd1], %r19;
$L__BB1_7:
	ret;

}
	// .globl	_Z14apply_partialsPiS_
.visible .entry _Z14apply_partialsPiS_(
	.param .u64 .ptr .align 1 _Z14apply_partialsPiS__param_0,
	.param .u64 .ptr .align 1 _Z14apply_partialsPiS__param_1
)
{
	.reg .pred 	%p<2>;
	.reg .b32 	%r<8>;
	.reg .b64 	%rd<9>;

	ld.param.u64 	%rd1, [_Z14apply_partialsPiS__param_0];
	ld.param.u64 	%rd2, [_Z14apply_partialsPiS__param_1];
	mov.u32 	%r1, %ctaid.x;
	mov.u32 	%r3, %ntid.x;
	mov.u32 	%r4, %tid.x;
	mad.lo.s32 	%r2, %r1, %r3, %r4;
	setp.gt.s32 	%p1, %r2, 134217727;
	@%p1 bra 	$L__BB2_2;
	cvta.to.global.u64 	%rd3, %rd1;
	cvta.to.global.u64 	%rd4, %rd2;
	mul.wide.u32 	%rd5, %r1, 4;
	add.s64 	%rd6, %rd3, %rd5;
	ld.global.u32 	%r5, [%rd6];
	mul.wide.s32 	%rd7, %r2, 4;
	add.s64 	%rd8, %rd4, %rd7;
	ld.global.u32 	%r6, [%rd8];
	add.s32 	%r7, %r6, %r5;
	st.global.u32 	[%rd8], %r7;
$L__BB2_2:
	ret;

}


// ===== COMPILED SASS (sm_100) =====

	.target	sm_100

	.elftype	@"ET_EXEC"


//--------------------- .note.nv.tkinfo           --------------------------
	.section	.note.nv.tkinfo,"",@"SHT_NOTE"
	.sectionflags	@"SHF_NOTE_NV_TKINFO"
	.tkinfo
        /*0018*/ 	.word	0x00000002
        /*0030*/ 	.string	""
        /*0030*/ 	.string	"ptxas"
        /*0030*/ 	.string	"Cuda compilation tools, release 13.0, V13.0.88"
        /*0030*/ 	.string	"Build cuda_13.0.r13.0/compiler.36424714_0"
        /*0030*/ 	.string	"-arch sm_100 -m 64 "



//--------------------- .note.nv.cuinfo           --------------------------
	.section	.note.nv.cuinfo,"",@"SHT_NOTE"
	.sectionflags	@"SHF_NOTE_NV_CUINFO"
        /*0018*/ 	.short	0x0002
        /*001a*/ 	.short	0x0064
        /*001c*/ 	.short	0x0082
	.zero		2


//--------------------- .nv.info                  --------------------------
	.section	.nv.info,"",@"SHT_CUDA_INFO"
	.align	4


	//----- nvinfo : EIATTR_REGCOUNT
	.align		4
        /*0000*/ 	.byte	0x04, 0x2f
        /*0002*/ 	.short	(.L_1 - .L_0)
	.align		4
.L_0:
        /*0004*/ 	.word	index@(_Z17generate_partialsPiS_S_)
        /*0008*/ 	.word	0x0000000e


	//----- nvinfo : EIATTR_FRAME_SIZE
	.align		4
.L_1:
        /*000c*/ 	.byte	0x04, 0x11
        /*000e*/ 	.short	(.L_3 - .L_2)
	.align		4
.L_2:
        /*0010*/ 	.word	index@(_Z17generate_partialsPiS_S_)
        /*0014*/ 	.word	0x00000000


	//----- nvinfo : EIATTR_REGCOUNT
	.align		4
.L_3:
        /*0018*/ 	.byte	0x04, 0x2f
        /*001a*/ 	.short	(.L_5 - .L_4)
	.align		4
.L_4:
        /*001c*/ 	.word	index@(_Z12add_partialsPi)
        /*0020*/ 	.word	0x0000000c


	//----- nvinfo : EIATTR_FRAME_SIZE
	.align		4
.L_5:
        /*0024*/ 	.byte	0x04, 0x11
        /*0026*/ 	.short	(.L_7 - .L_6)
	.align		4
.L_6:
        /*0028*/ 	.word	index@(_Z12add_partialsPi)
        /*002c*/ 	.word	0x00000000


	//----- nvinfo : EIATTR_REGCOUNT
	.align		4
.L_7:
        /*0030*/ 	.byte	0x04, 0x2f
        /*0032*/ 	.short	(.L_9 - .L_8)
	.align		4
.L_8:
        /*0034*/ 	.word	index@(_Z14apply_partialsPiS_)
        /*0038*/ 	.word	0x0000000c


	//----- nvinfo : EIATTR_FRAME_SIZE
	.align		4
.L_9:
        /*003c*/ 	.byte	0x04, 0x11
        /*003e*/ 	.short	(.L_11 - .L_10)
	.align		4
.L_10:
        /*0040*/ 	.word	index@(_Z14apply_partialsPiS_)
        /*0044*/ 	.word	0x00000000


	//----- nvinfo : EIATTR_MIN_STACK_SIZE
	.align		4
.L_11:
        /*0048*/ 	.byte	0x04, 0x12
        /*004a*/ 	.short	(.L_13 - .L_12)
	.align		4
.L_12:
        /*004c*/ 	.word	index@(_Z14apply_partialsPiS_)
        /*0050*/ 	.word	0x00000000


	//----- nvinfo : EIATTR_MIN_STACK_SIZE
	.align		4
.L_13:
        /*0054*/ 	.byte	0x04, 0x12
        /*0056*/ 	.short	(.L_15 - .L_14)
	.align		4
.L_14:
        /*0058*/ 	.word	index@(_Z12add_partialsPi)
        /*005c*/ 	.word	0x00000000


	//----- nvinfo : EIATTR_MIN_STACK_SIZE
	.align		4
.L_15:
        /*0060*/ 	.byte	0x04, 0x12
        /*0062*/ 	.short	(.L_17 - .L_16)
	.align		4
.L_16:
        /*0064*/ 	.word	index@(_Z17generate_partialsPiS_S_)
        /*0068*/ 	.word	0x00000000
.L_17:


//--------------------- .nv.compat                --------------------------
	.section	.nv.compat,"",@"SHT_CUDA_COMPAT_INFO"
	.align	4
        /*0000*/ 	.byte	0x02, 0x09, 0x00, 0x00, 0x02, 0x02, 0x01, 0x00, 0x02, 0x05, 0x05, 0x00, 0x03, 0x07, 0x01, 0x01
        /*0010*/ 	.byte	0x02, 0x03, 0x00, 0x00, 0x02, 0x06, 0x01, 0x00, 0x04, 0x0b, 0x08, 0x00, 0x09, 0x00, 0x00, 0x00
        /*0020*/ 	.byte	0x00, 0x00, 0x00, 0x00


//--------------------- .nv.info._Z14apply_partialsPiS_ --------------------------
	.section	.nv.info._Z14apply_partialsPiS_,"",@"SHT_CUDA_INFO"
	.sectionflags	@""
	.align	4


	//----- nvinfo : EIATTR_CUDA_API_VERSION
	.align		4
        /*0000*/ 	.byte	0x04, 0x37
        /*0002*/ 	.short	(.L_19 - .L_18)
.L_18:
        /*0004*/ 	.word	0x00000082


	//----- nvinfo : EIATTR_KPARAM_INFO
	.align		4
.L_19:
        /*0008*/ 	.byte	0x04, 0x17
        /*000a*/ 	.short	(.L_21 - .L_20)
.L_20:
        /*000c*/ 	.word	0x00000000
        /*0010*/ 	.short	0x0001
        /*0012*/ 	.short	0x0008
        /*0014*/ 	.byte	0x00, 0xf5, 0x21, 0x00


	//----- nvinfo : EIATTR_KPARAM_INFO
	.align		4
.L_21:
        /*0018*/ 	.byte	0x04, 0x17
        /*001a*/ 	.short	(.L_23 - .L_22)
.L_22:
        /*001c*/ 	.word	0x00000000
        /*0020*/ 	.short	0x0000
        /*0022*/ 	.short	0x0000
        /*0024*/ 	.byte	0x00, 0xf5, 0x21, 0x00


	//----- nvinfo : EIATTR_SPARSE_MMA_MASK
	.align		4
.L_23:
        /*0028*/ 	.byte	0x03, 0x50
        /*002a*/ 	.short	0x0000


	//----- nvinfo : EIATTR_MAXREG_COUNT
	.align		4
        /*002c*/ 	.byte	0x03, 0x1b
        /*002e*/ 	.short	0x00ff


	//----- nvinfo : EIATTR_MERCURY_ISA_VERSION
	.align		4
        /*0030*/ 	.byte	0x03, 0x5f
        /*0032*/ 	.short	0x0101


	//----- nvinfo : EIATTR_VRC_CTA_INIT_COUNT
	.align		4
        /*0034*/ 	.byte	0x02, 0x4a
	.zero		1
	.zero		1


	//----- nvinfo : EIATTR_EXIT_INSTR_OFFSETS
	.align		4
        /*0038*/ 	.byte	0x04, 0x1c
        /*003a*/ 	.short	(.L_25 - .L_24)


	//   ....[0]....
.L_24:
        /*003c*/ 	.word	0x00000060


	//   ....[1]....
        /*0040*/ 	.word	0x00000100


	//----- nvinfo : EIATTR_CBANK_PARAM_SIZE
	.align		4
.L_25:
        /*0044*/ 	.byte	0x03, 0x19
        /*0046*/ 	.short	0x0010


	//----- nvinfo : EIATTR_PARAM_CBANK
	.align		4
        /*0048*/ 	.byte	0x04, 0x0a
        /*004a*/ 	.short	(.L_27 - .L_26)
	.align		4
.L_26:
        /*004c*/ 	.word	index@(.nv.constant0._Z14apply_partialsPiS_)
        /*0050*/ 	.short	0x0380
        /*0052*/ 	.short	0x0010


	//----- nvinfo : EIATTR_SW_WAR
	.align		4
.L_27:
        /*0054*/ 	.byte	0x04, 0x36
        /*0056*/ 	.short	(.L_29 - .L_28)
.L_28:
        /*0058*/ 	.word	0x00000008
.L_29:


//--------------------- .nv.info._Z12add_partialsPi --------------------------
	.section	.nv.info._Z12add_partialsPi,"",@"SHT_CUDA_INFO"
	.sectionflags	@""
	.align	4


	//----- nvinfo : EIATTR_CUDA_API_VERSION
	.align		4
        /*0000*/ 	.byte	0x04, 0x37
        /*0002*/ 	.short	(.L_31 - .L_30)
.L_30:
        /*0004*/ 	.word	0x00000082


	//----- nvinfo : EIATTR_KPARAM_INFO
	.align		4
.L_31:
        /*0008*/ 	.byte	0x04, 0x17
        /*000a*/ 	.short	(.L_33 - .L_32)
.L_32:
        /*000c*/ 	.word	0x00000000
        /*0010*/ 	.short	0x0000
        /*0012*/ 	.short	0x0000
        /*0014*/ 	.byte	0x00, 0xf5, 0x21, 0x00


	//----- nvinfo : EIATTR_SPARSE_MMA_MASK
	.align		4
.L_33:
        /*0018*/ 	.byte	0x03, 0x50
        /*001a*/ 	.short	0x0000


	//----- nvinfo : EIATTR_MAXREG_COUNT
	.align		4
        /*001c*/ 	.byte	0x03, 0x1b
        /*001e*/ 	.short	0x00ff


	//----- nvinfo : EIATTR_NUM_BARRIERS
	.align		4
        /*0020*/ 	.byte	0x02, 0x4c
        /*0022*/ 	.byte	0x01
	.zero		1


	//----- nvinfo : EIATTR_MERCURY_ISA_VERSION
	.align		4
        /*0024*/ 	.byte	0x03, 0x5f
        /*0026*/ 	.short	0x0101


	//----- nvinfo : EIATTR_VRC_CTA_INIT_COUNT
	.align		4
        /*0028*/ 	.byte	0x02, 0x4a
	.zero		1
	.zero		1


	//----- nvinfo : EIATTR_EXIT_INSTR_OFFSETS
	.align		4
        /*002c*/ 	.byte	0x04, 0x1c
        /*002e*/ 	.short	(.L_35 - .L_34)


	//   ....[0]....
.L_34:
        /*0030*/ 	.word	0x00000200


	//   ....[1]....
        /*0034*/ 	.word	0x00000230


	//----- nvinfo : EIATTR_CRS_STACK_SIZE
	.align		4
.L_35:
        /*0038*/ 	.byte	0x04, 0x1e
        /*003a*/ 	.short	(.L_37 - .L_36)
.L_36:
        /*003c*/ 	.word	0x00000000


	//----- nvinfo : EIATTR_CBANK_PARAM_SIZE
	.align		4
.L_37:
        /*0040*/ 	.byte	0x03, 0x19
        /*0042*/ 	.short	0x0008


	//----- nvinfo : EIATTR_PARAM_CBANK
	.align		4
        /*0044*/ 	.byte	0x04, 0x0a
        /*0046*/ 	.short	(.L_39 - .L_38)
	.align		4
.L_38:
        /*0048*/ 	.word	index@(.nv.constant0._Z12add_partialsPi)
        /*004c*/ 	.short	0x0380
        /*004e*/ 	.short	0x0008


	//----- nvinfo : EIATTR_SW_WAR
	.align		4
.L_39:
        /*0050*/ 	.byte	0x04, 0x36
        /*0052*/ 	.short	(.L_41 - .L_40)
.L_40:
        /*0054*/ 	.word	0x00000008
.L_41:


//--------------------- .nv.info._Z17generate_partialsPiS_S_ --------------------------
	.section	.nv.info._Z17generate_partialsPiS_S_,"",@"SHT_CUDA_INFO"
	.sectionflags	@""
	.align	4


	//----- nvinfo : EIATTR_CUDA_API_VERSION
	.align		4
        /*0000*/ 	.byte	0x04, 0x37
        /*0002*/ 	.short	(.L_43 - .L_42)
.L_42:
        /*0004*/ 	.word	0x00000082


	//----- nvinfo : EIATTR_KPARAM_INFO
	.align		4
.L_43:
        /*0008*/ 	.byte	0x04, 0x17
        /*000a*/ 	.short	(.L_45 - .L_44)
.L_44:
        /*000c*/ 	.word	0x00000000
        /*0010*/ 	.short	0x0002
        /*0012*/ 	.short	0x0010
        /*0014*/ 	.byte	0x00, 0xf5, 0x21, 0x00


	//----- nvinfo : EIATTR_KPARAM_INFO
	.align		4
.L_45:
        /*0018*/ 	.byte	0x04, 0x17
        /*001a*/ 	.short	(.L_47 - .L_46)
.L_46:
        /*001c*/ 	.word	0x00000000
        /*0020*/ 	.short	0x0001
        /*0022*/ 	.short	0x0008
        /*0024*/ 	.byte	0x00, 0xf5, 0x21, 0x00


	//----- nvinfo : EIATTR_KPARAM_INFO
	.align		4
.L_47:
        /*0028*/ 	.byte	0x04, 0x17
        /*002a*/ 	.short	(.L_49 - .L_48)
.L_48:
        /*002c*/ 	.word	0x00000000
        /*0030*/ 	.short	0x0000
        /*0032*/ 	.short	0x0000
        /*0034*/ 	.byte	0x00, 0xf5, 0x21, 0x00


	//----- nvinfo : EIATTR_SPARSE_MMA_MASK
	.align		4
.L_49:
        /*0038*/ 	.byte	0x03, 0x50
        /*003a*/ 	.short	0x0000


	//----- nvinfo : EIATTR_MAXREG_COUNT
	.align		4
        /*003c*/ 	.byte	0x03, 0x1b
        /*003e*/ 	.short	0x00ff


	//----- nvinfo : EIATTR_NUM_BARRIERS
	.align		4
        /*0040*/ 	.byte	0x02, 0x4c
        /*0042*/ 	.byte	0x01
	.zero		1


	//----- nvinfo : EIATTR_MERCURY_ISA_VERSION
	.align		4
        /*0044*/ 	.byte	0x03, 0x5f
        /*0046*/ 	.short	0x0101


	//----- nvinfo : EIATTR_VRC_CTA_INIT_COUNT
	.align		4
        /*0048*/ 	.byte	0x02, 0x4a
	.zero		1
	.zero		1


	//----- nvinfo : EIATTR_EXIT_INSTR_OFFSETS
	.align		4
        /*004c*/ 	.byte	0x04, 0x1c
        /*004e*/ 	.short	(.L_51 - .L_50)


	//   ....[0]....
.L_50:
        /*0050*/ 	.word	0x00000260


	//   ....[1]....
        /*0054*/ 	.word	0x000002b0


	//----- nvinfo : EIATTR_CRS_STACK_SIZE
	.align		4
.L_51:
        /*0058*/ 	.byte	0x04, 0x1e
        /*005a*/ 	.short	(.L_53 - .L_52)
.L_52:
        /*005c*/ 	.word	0x00000000


	//----- nvinfo : EIATTR_CBANK_PARAM_SIZE
	.align		4
.L_53:
        /*0060*/ 	.byte	0x03, 0x19
        /*0062*/ 	.short	0x0018


	//----- nvinfo : EIATTR_PARAM_CBANK
	.align		4
        /*0064*/ 	.byte	0x04, 0x0a
        /*0066*/ 	.short	(.L_55 - .L_54)
	.align		4
.L_54:
        /*0068*/ 	.word	index@(.nv.constant0._Z17generate_partialsPiS_S_)
        /*006c*/ 	.short	0x0380
        /*006e*/ 	.short	0x0018


	//----- nvinfo : EIATTR_SW_WAR
	.align		4
.L_55:
        /*0070*/ 	.byte	0x04, 0x36
        /*0072*/ 	.short	(.L_57 - .L_56)
.L_56:
        /*0074*/ 	.word	0x00000008
.L_57:


//--------------------- .nv.callgraph             --------------------------
	.section	.nv.callgraph,"",@"SHT_CUDA_CALLGRAPH"
	.align	4
	.sectionentsize	8
	.align		4
        /*0000*/ 	.word	0x00000000
	.align		4
        /*0004*/ 	.word	0xffffffff
	.align		4
        /*0008*/ 	.word	0x00000000
	.align		4
        /*000c*/ 	.word	0xfffffffe
	.align		4
        /*0010*/ 	.word	0x00000000
	.align		4
        /*0014*/ 	.word	0xfffffffd
	.align		4
        /*0018*/ 	.word	0x00000000
	.align		4
        /*001c*/ 	.word	0xfffffffc


//--------------------- .text._Z14apply_partialsPiS_ --------------------------
	.section	.text._Z14apply_partialsPiS_,"ax",@progbits
	.align	128
        .global         _Z14apply_partialsPiS_
        .type           _Z14apply_partialsPiS_,@function
        .size           _Z14apply_partialsPiS_,(.L_x_7 - _Z14apply_partialsPiS_)
        .other          _Z14apply_partialsPiS_,@"STO_CUDA_ENTRY STV_DEFAULT"
_Z14apply_partialsPiS_:
.text._Z14apply_partialsPiS_:
[----:B------:R-:W-:Y:S01]  /*0000*/  LDC R1, c[0x0][0x37c] ;  /* 0x0000df00ff017b82 */ /* 0x000fe20000000800 */
[----:B------:R-:W0:Y:S01]  /*0010*/  S2R R9, SR_CTAID.X ;  /* 0x0000000000097919 */ /* 0x000e220000002500 */
[----:B------:R-:W0:Y:S01]  /*0020*/  LDCU UR4, c[0x0][0x360] ;  /* 0x00006c00ff0477ac */ /* 0x000e220008000800 */
[----:B------:R-:W0:Y:S02]  /*0030*/  S2R R0, SR_TID.X ;  /* 0x0000000000007919 */ /* 0x000e240000002100 */
[----:B0-----:R-:W-:-:S05]  /*0040*/  IMAD R7, R9, UR4, R0 ;  /* 0x0000000409077c24 */ /* 0x001fca000f8e0200 */
[----:B------:R-:W-:-:S13]  /*0050*/  ISETP.GT.AND P0, PT, R7, 0x7ffffff, PT ;  /* 0x07ffffff0700780c */ /* 0x000fda0003f04270 */
[----:B------:R-:W-:Y:S05]  /*0060*/  @P0 EXIT ;  /* 0x000000000000094d */ /* 0x000fea0003800000 */
[----:B------:R-:W0:Y:S01]  /*0070*/  LDC.64 R2, c[0x0][0x380] ;  /* 0x0000e000ff027b82 */ /* 0x000e220000000a00 */
[----:B------:R-:W1:Y:S07]  /*0080*/  LDCU.64 UR4, c[0x0][0x358] ;  /* 0x00006b00ff0477ac */ /* 0x000e6e0008000a00 */
[----:B------:R-:W2:Y:S01]  /*0090*/  LDC.64 R4, c[0x0][0x388] ;  /* 0x0000e200ff047b82 */ /* 0x000ea20000000a00 */
[----:B0-----:R-:W-:-:S06]  /*00a0*/  IMAD.WIDE.U32 R2, R9, 0x4, R2 ;  /* 0x0000000409027825 */ /* 0x001fcc00078e0002 */
[----:B-1----:R-:W3:Y:S01]  /*00b0*/  LDG.E R2, desc[UR4][R2.64] ;  /* 0x0000000402027981 */ /* 0x002ee2000c1e1900 */
[----:B--2---:R-:W-:-:S05]  /*00c0*/  IMAD.WIDE R4, R7, 0x4, R4 ;  /* 0x0000000407047825 */ /* 0x004fca00078e0204 */
[----:B------:R-:W3:Y:S02]  /*00d0*/  LDG.E R7, desc[UR4][R4.64] ;  /* 0x0000000404077981 */ /* 0x000ee4000c1e1900 */
[----:B---3--:R-:W-:-:S05]  /*00e0*/  IADD3 R7, PT, PT, R2, R7, RZ ;  /* 0x0000000702077210 */ /* 0x008fca0007ffe0ff */
[----:B------:R-:W-:Y:S01]  /*00f0*/  STG.E desc[UR4][R4.64], R7 ;  /* 0x0000000704007986 */ /* 0x000fe2000c101904 */
[----:B------:R-:W-:Y:S05]  /*0100*/  EXIT ;  /* 0x000000000000794d */ /* 0x000fea0003800000 */
.L_x_0:
[----:B------:R-:W-:-:S00]  /*0110*/  BRA `(.L_x_0) ;  /* 0xfffffffc00fc7947 */ /* 0x000fc0000383ffff */
[----:B------:R-:W-:-:S00]  /*0120*/  NOP ;  /* 0x0000000000007918 */ /* 0x000fc00000000000 */
        /* <DEDUP_REMOVED lines=13> */
.L_x_7:


//--------------------- .text._Z12add_partialsPi  --------------------------
	.section	.text._Z12add_partialsPi,"ax",@progbits
	.align	128
        .global         _Z12add_partialsPi
        .type           _Z12add_partialsPi,@function
        .size           _Z12add_partialsPi,(.L_x_8 - _Z12add_partialsPi)
        .other          _Z12add_partialsPi,@"STO_CUDA_ENTRY STV_DEFAULT"
_Z12add_partialsPi:
.text._Z12add_partialsPi:
[----:B------:R-:W-:Y:S01]  /*0000*/  LDC R1, c[0x0][0x37c] ;  /* 0x0000df00ff017b82 */ /* 0x000fe20000000800 */
[----:B------:R-:W0:Y:S07]  /*0010*/  S2R R9, SR_TID.X ;  /* 0x0000000000097919 */ /* 0x000e2e0000002100 */
[----:B------:R-:W0:Y:S01]  /*0020*/  S2UR UR4, SR_CTAID.X ;  /* 0x00000000000479c3 */ /* 0x000e220000002500 */
[----:B------:R-:W1:Y:S07]  /*0030*/  LDCU.64 UR6, c[0x0][0x358] ;  /* 0x00006b00ff0677ac */ /* 0x000e6e0008000a00 */
[----:B------:R-:W0:Y:S08]  /*0040*/  LDC R5, c[0x0][0x360] ;  /* 0x0000d800ff057b82 */ /* 0x000e300000000800 */
[----:B------:R-:W2:Y:S01]  /*0050*/  LDC.64 R2, c[0x0][0x380] ;  /* 0x0000e000ff027b82 */ /* 0x000ea20000000a00 */
[----:B0-----:R-:W-:-:S05]  /*0060*/  IMAD R5, R5, UR4, R9 ;  /* 0x0000000405057c24 */ /* 0x001fca000f8e0209 */
[C---:B------:R-:W-:Y:S01]  /*0070*/  ISETP.GT.AND P0, PT, R5.reuse, 0xffff, PT ;  /* 0x0000ffff0500780c */ /* 0x040fe20003f04270 */
[----:B--2---:R-:W-:-:S12]  /*0080*/  IMAD.WIDE R2, R5, 0x4, R2 ;  /* 0x0000000405027825 */ /* 0x004fd800078e0202 */
[----:B-1----:R-:W2:Y:S01]  /*0090*/  @!P0 LDG.E R5, desc[UR6][R2.64] ;  /* 0x0000000602058981 */ /* 0x002ea2000c1e1900 */
[----:B------:R-:W0:Y:S01]  /*00a0*/  S2UR UR5, SR_CgaCtaId ;  /* 0x00000000000579c3 */ /* 0x000e220000008800 */
[----:B------:R-:W-:Y:S01]  /*00b0*/  UMOV UR4, 0x400 ;  /* 0x0000040000047882 */ /* 0x000fe20000000000 */
[----:B------:R-:W-:Y:S01]  /*00c0*/  ISETP.NE.AND P1, PT, R9, RZ, PT ;  /* 0x000000ff0900720c */ /* 0x000fe20003f25270 */
[----:B0-----:R-:W-:-:S06]  /*00d0*/  ULEA UR4, UR5, UR4, 0x18 ;  /* 0x0000000405047291 */ /* 0x001fcc000f8ec0ff */
[----:B------:R-:W-:-:S05]  /*00e0*/  LEA R0, R9, UR4, 0x2 ;  /* 0x0000000409007c11 */ /* 0x000fca000f8e10ff */
[----:B--2---:R0:W-:Y:S01]  /*00f0*/  @!P0 STS [R0], R5 ;  /* 0x0000000500008388 */ /* 0x0041e20000000800 */
[----:B------:R-:W-:Y:S05]  /*0100*/  @!P1 BRA `(.L_x_1) ;  /* 0x0000000000349947 */ /* 0x000fea0003800000 */
[----:B------:R-:W-:-:S07]  /*0110*/  IMAD.MOV.U32 R4, RZ, RZ, 0x1 ;  /* 0x00000001ff047424 */ /* 0x000fce00078e00ff */
.L_x_2:
[----:B------:R-:W-:Y:S05]  /*0120*/  WARPSYNC.ALL ;  /* 0x0000000000007948 */ /* 0x000fea0003800000 */
[----:B------:R-:W-:Y:S01]  /*0130*/  BAR.SYNC.DEFER_BLOCKING 0x0 ;  /* 0x0000000000007b1d */ /* 0x000fe20000010000 */
[----:B0-----:R-:W-:Y:S02]  /*0140*/  IMAD.IADD R5, R9, 0x1, -R4 ;  /* 0x0000000109057824 */ /* 0x001fe400078e0a04 */
[----:B------:R-:W-:-:S03]  /*0150*/  IMAD.SHL.U32 R4, R4, 0x2, RZ ;  /* 0x0000000204047824 */ /* 0x000fc600078e00ff */
[----:B------:R-:W-:Y:S02]  /*0160*/  LEA R5, R5, UR4, 0x2 ;  /* 0x0000000405057c11 */ /* 0x000fe4000f8e10ff */
[----:B------:R-:W-:-:S04]  /*0170*/  ISETP.GT.U32.AND P1, PT, R4, R9, PT ;  /* 0x000000090400720c */ /* 0x000fc80003f24070 */
[----:B------:R-:W-:Y:S01]  /*0180*/  LDS R5, [R5] ;  /* 0x0000000005057984 */ /* 0x000fe20000000800 */
[----:B------:R-:W-:Y:S06]  /*0190*/  BAR.SYNC.DEFER_BLOCKING 0x0 ;  /* 0x0000000000007b1d */ /* 0x000fec0000010000 */
[----:B------:R-:W0:Y:S02]  /*01a0*/  LDS R6, [R0] ;  /* 0x0000000000067984 */ /* 0x000e240000000800 */
[----:B01----:R-:W-:-:S05]  /*01b0*/  IADD3 R7, PT, PT, R5, R6, RZ ;  /* 0x0000000605077210 */ /* 0x003fca0007ffe0ff */
[----:B------:R1:W-:Y:S01]  /*01c0*/  STS [R0], R7 ;  /* 0x0000000700007388 */ /* 0x0003e20000000800 */
[----:B------:R-:W-:Y:S05]  /*01d0*/  @!P1 BRA `(.L_x_2) ;  /* 0xfffffffc00d09947 */ /* 0x000fea000383ffff */
.L_x_1:
[----:B------:R-:W-:Y:S05]  /*01e0*/  WARPSYNC.ALL ;  /* 0x0000000000007948 */ /* 0x000fea0003800000 */
[----:B------:R-:W-:Y:S06]  /*01f0*/  BAR.SYNC.DEFER_BLOCKING 0x0 ;  /* 0x0000000000007b1d */ /* 0x000fec0000010000 */
[----:B------:R-:W-:Y:S05]  /*0200*/  @P0 EXIT ;  /* 0x000000000000094d */ /* 0x000fea0003800000 */
[----:B0-----:R-:W0:Y:S04]  /*0210*/  LDS R5, [R0] ;  /* 0x0000000000057984 */ /* 0x001e280000000800 */
[----:B0-----:R-:W-:Y:S01]  /*0220*/  STG.E desc[UR6][R2.64], R5 ;  /* 0x0000000502007986 */ /* 0x001fe2000c101906 */
[----:B------:R-:W-:Y:S05]  /*0230*/  EXIT ;  /* 0x000000000000794d */ /* 0x000fea0003800000 */
.L_x_3:
        /* <DEDUP_REMOVED lines=12> */
.L_x_8:


//--------------------- .text._Z17generate_partialsPiS_S_ --------------------------
	.section	.text._Z17generate_partialsPiS_S_,"ax",@progbits
	.align	128
        .global         _Z17generate_partialsPiS_S_
        .type           _Z17generate_partialsPiS_S_,@function
        .size           _Z17generate_partialsPiS_S_,(.L_x_9 - _Z17generate_partialsPiS_S_)
        .other          _Z17generate_partialsPiS_S_,@"STO_CUDA_ENTRY STV_DEFAULT"
_Z17generate_partialsPiS_S_:
.text._Z17generate_partialsPiS_S_:
[----:B------:R-:W-:Y:S01]  /*0000*/  LDC R1, c[0x0][0x37c] ;  /* 0x0000df00ff017b82 */ /* 0x000fe20000000800 */
[----:B------:R-:W0:Y:S01]  /*0010*/  S2R R11, SR_TID.X ;  /* 0x00000000000b7919 */ /* 0x000e220000002100 */
[----:B------:R-:W0:Y:S01]  /*0020*/  LDCU UR8, c[0x0][0x360] ;  /* 0x00006c00ff0877ac */ /* 0x000e220008000800 */
[----:B------:R-:W0:Y:S01]  /*0030*/  S2R R9, SR_CTAID.X ;  /* 0x0000000000097919 */ /* 0x000e220000002500 */
[----:B------:R-:W1:Y:S01]  /*0040*/  LDCU.64 UR6, c[0x0][0x358] ;  /* 0x00006b00ff0677ac */ /* 0x000e620008000a00 */
[----:B0-----:R-:W-:-:S05]  /*0050*/  IMAD R5, R9, UR8, R11 ;  /* 0x0000000809057c24 */ /* 0x001fca000f8e020b */
[----:B------:R-:W-:-:S13]  /*0060*/  ISETP.GT.AND P0, PT, R5, 0x7ffffff, PT ;  /* 0x07ffffff0500780c */ /* 0x000fda0003f04270 */
[----:B------:R-:W0:Y:S02]  /*0070*/  @!P0 LDC.64 R2, c[0x0][0x380] ;  /* 0x0000e000ff028b82 */ /* 0x000e240000000a00 */
[----:B0-----:R-:W-:-:S06]  /*0080*/  @!P0 IMAD.WIDE R2, R5, 0x4, R2 ;  /* 0x0000000405028825 */ /* 0x001fcc00078e0202 */
        /* <DEDUP_REMOVED lines=9> */
.L_x_5:
        /* <DEDUP_REMOVED lines=12> */
.L_x_4:
[----:B------:R-:W-:Y:S05]  /*01e0*/  WARPSYNC.ALL ;  /* 0x0000000000007948 */ /* 0x000fea0003800000 */
[----:B------:R-:W-:Y:S01]  /*01f0*/  BAR.SYNC.DEFER_BLOCKING 0x0 ;  /* 0x0000000000007b1d */ /* 0x000fe20000010000 */
[----:B------:R-:W-:-:S07]  /*0200*/  UIADD3 UR5, UPT, UPT, UR8, -0x1, URZ ;  /* 0xffffffff08057890 */ /* 0x000fce000fffe0ff */
[----:B0-----:R-:W0:Y:S01]  /*0210*/  @!P0 LDC.64 R2, c[0x0][0x388] ;  /* 0x0000e200ff028b82 */ /* 0x001e220000000a00 */
[----:B------:R-:W-:Y:S01]  /*0220*/  ISETP.NE.AND P1, PT, R11, UR5, PT ;  /* 0x000000050b007c0c */ /* 0x000fe2000bf25270 */
[----:B-1----:R-:W1:Y:S01]  /*0230*/  @!P0 LDS R7, [R0] ;  /* 0x0000000000078984 */ /* 0x002e620000000800 */
[----:B0-----:R-:W-:-:S05]  /*0240*/  @!P0 IMAD.WIDE R2, R5, 0x4, R2 ;  /* 0x0000000405028825 */ /* 0x001fca00078e0202 */
[----:B-1----:R0:W-:Y:S06]  /*0250*/  @!P0 STG.E desc[UR6][R2.64], R7 ;  /* 0x0000000702008986 */ /* 0x0021ec000c101906 */
[----:B------:R-:W-:Y:S05]  /*0260*/  @P1 EXIT ;  /* 0x000000000000194d */ /* 0x000fea0003800000 */
[----:B------:R-:W1:Y:S01]  /*0270*/  LDS R5, [R0] ;  /* 0x0000000000057984 */ /* 0x000e620000000800 */
[----:B0-----:R-:W0:Y:S02]  /*0280*/  LDC.64 R2, c[0x0][0x390] ;  /* 0x0000e400ff027b82 */ /* 0x001e240000000a00 */
[----:B0-----:R-:W-:-:S05]  /*0290*/  IMAD.WIDE.U32 R2, R9, 0x4, R2 ;  /* 0x0000000409027825 */ /* 0x001fca00078e0002 */
[----:B-1----:R-:W-:Y:S01]  /*02a0*/  STG.E desc[UR6][R2.64], R5 ;  /* 0x0000000502007986 */ /* 0x002fe2000c101906 */
[----:B------:R-:W-:Y:S05]  /*02b0*/  EXIT ;  /* 0x000000000000794d */ /* 0x000fea0003800000 */
.L_x_6:
        /* <DEDUP_REMOVED lines=12> */
.L_x_9:


//--------------------- .nv.shared.reserved.0     --------------------------
	.section	.nv.shared.reserved.0,"aw",@nobits
	.weak		__nv_reservedSMEM_offset_0_alias
	.size		__nv_reservedSMEM_offset_0_alias, 0, 64
	.other		__nv_reservedSMEM_offset_0_alias,@"STO_CUDA_RESERVED_SHARED STV_DEFAULT"
__nv_reservedSMEM_offset_0_alias:
	.zero		0
	.zero		64


//--------------------- .nv.shared._Z12add_partialsPi --------------------------
	.section	.nv.shared._Z12add_partialsPi,"aw",@nobits
	.sectionflags	@""
	.align	4
.nv.shared._Z12add_partialsPi:
	.zero		5120


//--------------------- .nv.shared._Z17generate_partialsPiS_S_ --------------------------
	.section	.nv.shared._Z17generate_partialsPiS_S_,"aw",@nobits
	.sectionflags	@""
	.align	4
.nv.shared._Z17generate_partialsPiS_S_:
	.zero		5120


//--------------------- .nv.constant0._Z14apply_partialsPiS_ --------------------------
	.section	.nv.constant0._Z14apply_partialsPiS_,"a",@progbits
	.sectionflags	@""
	.align	4
.nv.constant0._Z14apply_partialsPiS_:
	.zero		912


//--------------------- .nv.constant0._Z12add_partialsPi --------------------------
	.section	.nv.constant0._Z12add_partialsPi,"a",@progbits
	.sectionflags	@""
	.align	4
.nv.constant0._Z12add_partialsPi:
	.zero		904


//--------------------- .nv.constant0._Z17generate_partialsPiS_S_ --------------------------
	.section	.nv.constant0._Z17generate_partialsPiS_S_,"a",@progbits
	.sectionflags	@""
	.align	4
.nv.constant0._Z17generate_partialsPiS_S_:
	.zero		920


//--------------------- SYMBOLS --------------------------

	.type		.nv.reservedSmem.offset0,@object
	.size		.nv.reservedSmem.offset0,0x4
	.type		.nv.reservedSmem.cap,@object
	.size		.nv.reservedSmem.cap,0x4
